	.headerflags	@"EF_CUDA_TEXMODE_UNIFIED EF_CUDA_64BIT_ADDRESS EF_CUDA_ACCELERATORS EF_CUDA_SM90 EF_CUDA_VIRTUAL_SM(EF_CUDA_SM90)"
	.elftype	@"ET_EXEC"


//--------------------- .nv.info                  --------------------------
	.section	.nv.info,"",@"SHT_CUDA_INFO"
	.align	4


	//----- nvinfo : EIATTR_REGCOUNT
	.align		4
        /*0000*/ 	.byte	0x04, 0x2f
        /*0002*/ 	.short	(.L_1 - .L_0)
	.align		4
.L_0:
        /*0004*/ 	.word	index@(triton_poi_fused_cat_0)
        /*0008*/ 	.word	0x0000000c


	//----- nvinfo : EIATTR_MIN_STACK_SIZE
	.align		4
.L_1:
        /*000c*/ 	.byte	0x04, 0x12
        /*000e*/ 	.short	(.L_3 - .L_2)
	.align		4
.L_2:
        /*0010*/ 	.word	index@(triton_poi_fused_cat_0)
        /*0014*/ 	.word	0x00000000


	//----- nvinfo : EIATTR_FRAME_SIZE
	.align		4
.L_3:
        /*0018*/ 	.byte	0x04, 0x11
        /*001a*/ 	.short	(.L_5 - .L_4)
	.align		4
.L_4:
        /*001c*/ 	.word	index@(triton_poi_fused_cat_0)
        /*0020*/ 	.word	0x00000000


	//----- nvinfo : EIATTR_MIN_STACK_SIZE
	.align		4
.L_5:
        /*0024*/ 	.byte	0x04, 0x12
        /*0026*/ 	.short	(.L_7 - .L_6)
	.align		4
.L_6:
        /*0028*/ 	.word	index@(triton_poi_fused_cat_0)
        /*002c*/ 	.word	0x00000000
.L_7:


//--------------------- .nv.info.triton_poi_fused_cat_0 --------------------------
	.section	.nv.info.triton_poi_fused_cat_0,"",@"SHT_CUDA_INFO"
	.sectionflags	@""
	.align	4


	//----- nvinfo : EIATTR_CUDA_API_VERSION
	.align		4
        /*0000*/ 	.byte	0x04, 0x37
        /*0002*/ 	.short	(.L_9 - .L_8)
.L_8:
        /*0004*/ 	.word	0x0000007c


	//----- nvinfo : EIATTR_KPARAM_INFO
	.align		4
.L_9:
        /*0008*/ 	.byte	0x04, 0x17
        /*000a*/ 	.short	(.L_11 - .L_10)
.L_10:
        /*000c*/ 	.word	0x00000000
        /*0010*/ 	.short	0x0002
        /*0012*/ 	.short	0x0010
        /*0014*/ 	.byte	0x00, 0xf0, 0x11, 0x00


	//----- nvinfo : EIATTR_KPARAM_INFO
	.align		4
.L_11:
        /*0018*/ 	.byte	0x04, 0x17
        /*001a*/ 	.short	(.L_13 - .L_12)
.L_12:
        /*001c*/ 	.word	0x00000000
        /*0020*/ 	.short	0x0001
        /*0022*/ 	.short	0x0008
        /*0024*/ 	.byte	0x00, 0xf4, 0x21, 0x00


	//----- nvinfo : EIATTR_KPARAM_INFO
	.align		4
.L_13:
        /*0028*/ 	.byte	0x04, 0x17
        /*002a*/ 	.short	(.L_15 - .L_14)
.L_14:
        /*002c*/ 	.word	0x00000000
        /*0030*/ 	.short	0x0000
        /*0032*/ 	.short	0x0000
        /*0034*/ 	.byte	0x00, 0xf4, 0x21, 0x00


	//----- nvinfo : EIATTR_SPARSE_MMA_MASK
	.align		4
.L_15:
        /*0038*/ 	.byte	0x03, 0x50
        /*003a*/ 	.short	0x0000


	//----- nvinfo : EIATTR_MAXREG_COUNT
	.align		4
        /*003c*/ 	.byte	0x03, 0x1b
        /*003e*/ 	.short	0x00ff


	//----- nvinfo : EIATTR_EXIT_INSTR_OFFSETS
	.align		4
        /*0040*/ 	.byte	0x04, 0x1c
        /*0042*/ 	.short	(.L_17 - .L_16)


	//   ....[0]....
.L_16:
        /*0044*/ 	.word	0x000001a0


	//   ....[1]....
        /*0048*/ 	.word	0x000001c0


	//----- nvinfo : EIATTR_REQNTID
	.align		4
.L_17:
        /*004c*/ 	.byte	0x04, 0x10
        /*004e*/ 	.short	(.L_19 - .L_18)
.L_18:
        /*0050*/ 	.word	0x00000020
        /*0054*/ 	.word	0x00000001
        /*0058*/ 	.word	0x00000001


	//----- nvinfo : EIATTR_CBANK_PARAM_SIZE
	.align		4
.L_19:
        /*005c*/ 	.byte	0x03, 0x19
        /*005e*/ 	.short	0x0014


	//----- nvinfo : EIATTR_PARAM_CBANK
	.align		4
        /*0060*/ 	.byte	0x04, 0x0a
        /*0062*/ 	.short	(.L_21 - .L_20)
	.align		4
.L_20:
        /*0064*/ 	.word	index@(.nv.constant0.triton_poi_fused_cat_0)
        /*0068*/ 	.short	0x0210
        /*006a*/ 	.short	0x0014


	//----- nvinfo : EIATTR_SW_WAR
	.align		4
.L_21:
        /*006c*/ 	.byte	0x04, 0x36
        /*006e*/ 	.short	(.L_23 - .L_22)
.L_22:
        /*0070*/ 	.word	0x00000008
.L_23:


//--------------------- .nv.callgraph             --------------------------
	.section	.nv.callgraph,"",@"SHT_CUDA_CALLGRAPH"
	.align	4
	.sectionentsize	8
	.align		4
        /*0000*/ 	.word	0x00000000
	.align		4
        /*0004*/ 	.word	0xffffffff
	.align		4
        /*0008*/ 	.word	0x00000000
	.align		4
        /*000c*/ 	.word	0xfffffffe
	.align		4
        /*0010*/ 	.word	0x00000000
	.align		4
        /*0014*/ 	.word	0xfffffffd
	.align		4
        /*0018*/ 	.word	0x00000000
	.align		4
        /*001c*/ 	.word	0xfffffffc


//--------------------- .text.triton_poi_fused_cat_0 --------------------------
	.section	.text.triton_poi_fused_cat_0,"ax",@progbits
	.align	128
        .global         triton_poi_fused_cat_0
        .type           triton_poi_fused_cat_0,@function
        .size           triton_poi_fused_cat_0,(.L_x_1 - triton_poi_fused_cat_0)
        .other          triton_poi_fused_cat_0,@"STO_CUDA_ENTRY STV_DEFAULT"
triton_poi_fused_cat_0:
.text.triton_poi_fused_cat_0:
[----:B------:R-:W0:Y:S02]  /*0000*/  LDC R1, c[0x0][0x28] ;  /* 0x00000a00ff017b82 */ /* 0x000e240000000800 */
[----:B------:R-:W1:Y:S01]  /*0010*/  S2R R8, SR_TID.X ;  /* 0x0000000000087919 */ /* 0x000e620000002100 */
[----:B------:R-:W2:Y:S01]  /*0020*/  LDC.64 R2, c[0x0][0x210] ;  /* 0x00008400ff027b82 */ /* 0x000ea20000000a00 */
[----:B------:R-:W-:Y:S01]  /*0030*/  IMAD.MOV.U32 R6, RZ, RZ, RZ ;  /* 0x000000ffff067224 */ /* 0x000fe200078e00ff */
[----:B------:R-:W-:Y:S01]  /*0040*/  ULDC.64 UR4, c[0x0][0x208] ;  /* 0x0000820000047ab9 */ /* 0x000fe20000000a00 */
[----:B------:R-:W3:Y:S01]  /*0050*/  S2R R9, SR_CTAID.X ;  /* 0x0000000000097919 */ /* 0x000ee20000002500 */
[----:B-1----:R-:W-:Y:S02]  /*0060*/  LOP3.LUT R0, R8, 0xf, RZ, 0xc0, !PT ;  /* 0x0000000f08007812 */ /* 0x002fe400078ec0ff */
[----:B---3--:R-:W-:-:S03]  /*0070*/  SHF.R.U32.HI R4, RZ, 0x1b, R9 ;  /* 0x0000001bff047819 */ /* 0x008fc60000011609 */
[----:B------:R-:W-:Y:S01]  /*0080*/  IMAD R7, R9, 0x10, R0 ;  /* 0x0000001009077824 */ /* 0x000fe200078e0200 */
[----:B------:R-:W-:-:S04]  /*0090*/  SGXT.U32 R0, R4, 0x1 ;  /* 0x000000010400781a */ /* 0x000fc80000000000 */
[C---:B------:R-:W-:Y:S01]  /*00a0*/  ISETP.GE.AND P0, PT, R7.reuse, 0x10, PT ;  /* 0x000000100700780c */ /* 0x040fe20003f06270 */
[----:B------:R-:W-:-:S05]  /*00b0*/  IMAD.IADD R0, R7, 0x1, R0 ;  /* 0x0000000107007824 */ /* 0x000fca00078e0200 */
[----:B------:R-:W-:-:S05]  /*00c0*/  LOP3.LUT R0, R0, 0xfffffffe, RZ, 0xc0, !PT ;  /* 0xfffffffe00007812 */ /* 0x000fca00078ec0ff */
[----:B------:R-:W-:-:S04]  /*00d0*/  IMAD.IADD R5, R7, 0x1, -R0 ;  /* 0x0000000107057824 */ /* 0x000fc800078e0a00 */
[----:B--2---:R-:W-:Y:S02]  /*00e0*/  IMAD.WIDE R2, R5, 0x4, R2 ;  /* 0x0000000405027825 */ /* 0x004fe400078e0202 */
[----:B------:R-:W1:Y:S03]  /*00f0*/  LDC.64 R4, c[0x0][0x218] ;  /* 0x00008600ff047b82 */ /* 0x000e660000000a00 */
[----:B------:R-:W2:Y:S01]  /*0100*/  @!P0 LDG.E.EL R6, desc[UR4][R2.64] ;  /* 0x0000000402068981 */ /* 0x000ea2000c2e1900 */
[----:B------:R-:W-:Y:S02]  /*0110*/  SHF.R.S32.HI R0, RZ, 0x1b, R9 ;  /* 0x0000001bff007819 */ /* 0x000fe40000011409 */
[----:B------:R-:W-:Y:S02]  /*0120*/  LOP3.LUT P0, RZ, R8, 0x10, RZ, 0xc0, !PT ;  /* 0x0000001008ff7812 */ /* 0x000fe4000780c0ff */
[----:B------:R-:W-:-:S02]  /*0130*/  SGXT R0, R0, 0x1 ;  /* 0x000000010000781a */ /* 0x000fc40000000200 */
[----:B------:R-:W-:Y:S02]  /*0140*/  ISETP.LT.AND P0, PT, R7, 0x10, !P0 ;  /* 0x000000100700780c */ /* 0x000fe40004701270 */
[----:B------:R-:W-:-:S04]  /*0150*/  LEA.HI R0, R0, R7, RZ, 0x2 ;  /* 0x0000000700007211 */ /* 0x000fc800078f10ff */
[----:B------:R-:W-:-:S04]  /*0160*/  SHF.R.S32.HI R0, RZ, 0x2, R0 ;  /* 0x00000002ff007819 */ /* 0x000fc80000011400 */
[----:B------:R-:W-:Y:S01]  /*0170*/  I2FP.F32.S32 R9, R0 ;  /* 0x0000000000097245 */ /* 0x000fe20000201400 */
[----:B-1----:R-:W-:-:S04]  /*0180*/  IMAD.WIDE R4, R7, 0x4, R4 ;  /* 0x0000000407047825 */ /* 0x002fc800078e0204 */
[----:B--2---:R-:W-:Y:S01]  /*0190*/  FMUL R9, R9, R6 ;  /* 0x0000000609097220 */ /* 0x004fe20000400000 */
[----:B------:R-:W-:Y:S06]  /*01a0*/  @!P0 EXIT ;  /* 0x000000000000894d */ /* 0x000fec0003800000 */
[----:B------:R-:W-:Y:S01]  /*01b0*/  STG.E desc[UR4][R4.64], R9 ;  /* 0x0000000904007986 */ /* 0x000fe2000c101904 */
[----:B------:R-:W-:Y:S05]  /*01c0*/  EXIT ;  /* 0x000000000000794d */ /* 0x000fea0003800000 */
.L_x_0:
[----:B------:R-:W-:-:S00]  /*01d0*/  BRA `(.L_x_0) ;  /* 0xfffffffc00fc7947 */ /* 0x000fc0000383ffff */
[----:B------:R-:W-:-:S00]  /*01e0*/  NOP ;  /* 0x0000000000007918 */ /* 0x000fc00000000000 */
        /* <DEDUP_REMOVED lines=9> */
.L_x_1:


//--------------------- .nv.constant0.triton_poi_fused_cat_0 --------------------------
	.section	.nv.constant0.triton_poi_fused_cat_0,"a",@progbits
	.sectionflags	@""
	.align	4
.nv.constant0.triton_poi_fused_cat_0:
	.zero		548
